	.headerflags	@"EF_CUDA_TEXMODE_UNIFIED EF_CUDA_64BIT_ADDRESS EF_CUDA_ACCELERATORS EF_CUDA_SM90 EF_CUDA_VIRTUAL_SM(EF_CUDA_SM90)"
	.elftype	@"ET_EXEC"


//--------------------- .nv.info                  --------------------------
	.section	.nv.info,"",@"SHT_CUDA_INFO"
	.align	4


	//----- nvinfo : EIATTR_REGCOUNT
	.align		4
        /*0000*/ 	.byte	0x04, 0x2f
        /*0002*/ 	.short	(.L_1 - .L_0)
	.align		4
.L_0:
        /*0004*/ 	.word	index@(triton_poi_fused__unsafe_index_add_mul_sub_37)
        /*0008*/ 	.word	0x00000038


	//----- nvinfo : EIATTR_MIN_STACK_SIZE
	.align		4
.L_1:
        /*000c*/ 	.byte	0x04, 0x12
        /*000e*/ 	.short	(.L_3 - .L_2)
	.align		4
.L_2:
        /*0010*/ 	.word	index@(triton_poi_fused__unsafe_index_add_mul_sub_37)
        /*0014*/ 	.word	0x00000000


	//----- nvinfo : EIATTR_FRAME_SIZE
	.align		4
.L_3:
        /*0018*/ 	.byte	0x04, 0x11
        /*001a*/ 	.short	(.L_5 - .L_4)
	.align		4
.L_4:
        /*001c*/ 	.word	index@(triton_poi_fused__unsafe_index_add_mul_sub_37)
        /*0020*/ 	.word	0x00000000


	//----- nvinfo : EIATTR_MIN_STACK_SIZE
	.align		4
.L_5:
        /*0024*/ 	.byte	0x04, 0x12
        /*0026*/ 	.short	(.L_7 - .L_6)
	.align		4
.L_6:
        /*0028*/ 	.word	index@(triton_poi_fused__unsafe_index_add_mul_sub_37)
        /*002c*/ 	.word	0x00000000
.L_7:


//--------------------- .nv.info.triton_poi_fused__unsafe_index_add_mul_sub_37 --------------------------
	.section	.nv.info.triton_poi_fused__unsafe_index_add_mul_sub_37,"",@"SHT_CUDA_INFO"
	.sectionflags	@""
	.align	4


	//----- nvinfo : EIATTR_CUDA_API_VERSION
	.align		4
        /*0000*/ 	.byte	0x04, 0x37
        /*0002*/ 	.short	(.L_9 - .L_8)
.L_8:
        /*0004*/ 	.word	0x0000007c


	//----- nvinfo : EIATTR_KPARAM_INFO
	.align		4
.L_9:
        /*0008*/ 	.byte	0x04, 0x17
        /*000a*/ 	.short	(.L_11 - .L_10)
.L_10:
        /*000c*/ 	.word	0x00000000
        /*0010*/ 	.short	0x0008
        /*0012*/ 	.short	0x0040
        /*0014*/ 	.byte	0x00, 0xf0, 0x11, 0x00


	//----- nvinfo : EIATTR_KPARAM_INFO
	.align		4
.L_11:
        /*0018*/ 	.byte	0x04, 0x17
        /*001a*/ 	.short	(.L_13 - .L_12)
.L_12:
        /*001c*/ 	.word	0x00000000
        /*0020*/ 	.short	0x0007
        /*0022*/ 	.short	0x0038
        /*0024*/ 	.byte	0x00, 0xf4, 0x21, 0x00


	//----- nvinfo : EIATTR_KPARAM_INFO
	.align		4
.L_13:
        /*0028*/ 	.byte	0x04, 0x17
        /*002a*/ 	.short	(.L_15 - .L_14)
.L_14:
        /*002c*/ 	.word	0x00000000
        /*0030*/ 	.short	0x0006
        /*0032*/ 	.short	0x0030
        /*0034*/ 	.byte	0x00, 0xf4, 0x21, 0x00


	//----- nvinfo : EIATTR_KPARAM_INFO
	.align		4
.L_15:
        /*0038*/ 	.byte	0x04, 0x17
        /*003a*/ 	.short	(.L_17 - .L_16)
.L_16:
        /*003c*/ 	.word	0x00000000
        /*0040*/ 	.short	0x0005
        /*0042*/ 	.short	0x0028
        /*0044*/ 	.byte	0x00, 0xf4, 0x21, 0x00


	//----- nvinfo : EIATTR_KPARAM_INFO
	.align		4
.L_17:
        /*0048*/ 	.byte	0x04, 0x17
        /*004a*/ 	.short	(.L_19 - .L_18)
.L_18:
        /*004c*/ 	.word	0x00000000
        /*0050*/ 	.short	0x0004
        /*0052*/ 	.short	0x0020
        /*0054*/ 	.byte	0x00, 0xf4, 0x21, 0x00


	//----- nvinfo : EIATTR_KPARAM_INFO
	.align		4
.L_19:
        /*0058*/ 	.byte	0x04, 0x17
        /*005a*/ 	.short	(.L_21 - .L_20)
.L_20:
        /*005c*/ 	.word	0x00000000
        /*0060*/ 	.short	0x0003
        /*0062*/ 	.short	0x0018
        /*0064*/ 	.byte	0x00, 0xf4, 0x21, 0x00


	//----- nvinfo : EIATTR_KPARAM_INFO
	.align		4
.L_21:
        /*0068*/ 	.byte	0x04, 0x17
        /*006a*/ 	.short	(.L_23 - .L_22)
.L_22:
        /*006c*/ 	.word	0x00000000
        /*0070*/ 	.short	0x0002
        /*0072*/ 	.short	0x0010
        /*0074*/ 	.byte	0x00, 0xf4, 0x21, 0x00


	//----- nvinfo : EIATTR_KPARAM_INFO
	.align		4
.L_23:
        /*0078*/ 	.byte	0x04, 0x17
        /*007a*/ 	.short	(.L_25 - .L_24)
.L_24:
        /*007c*/ 	.word	0x00000000
        /*0080*/ 	.short	0x0001
        /*0082*/ 	.short	0x0008
        /*0084*/ 	.byte	0x00, 0xf4, 0x21, 0x00


	//----- nvinfo : EIATTR_KPARAM_INFO
	.align		4
.L_25:
        /*0088*/ 	.byte	0x04, 0x17
        /*008a*/ 	.short	(.L_27 - .L_26)
.L_26:
        /*008c*/ 	.word	0x00000000
        /*0090*/ 	.short	0x0000
        /*0092*/ 	.short	0x0000
        /*0094*/ 	.byte	0x00, 0xf4, 0x21, 0x00


	//----- nvinfo : EIATTR_SPARSE_MMA_MASK
	.align		4
.L_27:
        /*0098*/ 	.byte	0x03, 0x50
        /*009a*/ 	.short	0x0000


	//----- nvinfo : EIATTR_MAXREG_COUNT
	.align		4
        /*009c*/ 	.byte	0x03, 0x1b
        /*009e*/ 	.short	0x00ff


	//----- nvinfo : EIATTR_EXIT_INSTR_OFFSETS
	.align		4
        /*00a0*/ 	.byte	0x04, 0x1c
        /*00a2*/ 	.short	(.L_29 - .L_28)


	//   ....[0]....
.L_28:
        /*00a4*/ 	.word	0x00001460


	//----- nvinfo : EIATTR_REQNTID
	.align		4
.L_29:
        /*00a8*/ 	.byte	0x04, 0x10
        /*00aa*/ 	.short	(.L_31 - .L_30)
.L_30:
        /*00ac*/ 	.word	0x00000080
        /*00b0*/ 	.word	0x00000001
        /*00b4*/ 	.word	0x00000001


	//----- nvinfo : EIATTR_CBANK_PARAM_SIZE
	.align		4
.L_31:
        /*00b8*/ 	.byte	0x03, 0x19
        /*00ba*/ 	.short	0x0044


	//----- nvinfo : EIATTR_PARAM_CBANK
	.align		4
        /*00bc*/ 	.byte	0x04, 0x0a
        /*00be*/ 	.short	(.L_33 - .L_32)
	.align		4
.L_32:
        /*00c0*/ 	.word	index@(.nv.constant0.triton_poi_fused__unsafe_index_add_mul_sub_37)
        /*00c4*/ 	.short	0x0210
        /*00c6*/ 	.short	0x0044


	//----- nvinfo : EIATTR_SW_WAR
	.align		4
.L_33:
        /*00c8*/ 	.byte	0x04, 0x36
        /*00ca*/ 	.short	(.L_35 - .L_34)
.L_34:
        /*00cc*/ 	.word	0x00000008
.L_35:


//--------------------- .nv.callgraph             --------------------------
	.section	.nv.callgraph,"",@"SHT_CUDA_CALLGRAPH"
	.align	4
	.sectionentsize	8
	.align		4
        /*0000*/ 	.word	0x00000000
	.align		4
        /*0004*/ 	.word	0xffffffff
	.align		4
        /*0008*/ 	.word	0x00000000
	.align		4
        /*000c*/ 	.word	0xfffffffe
	.align		4
        /*0010*/ 	.word	0x00000000
	.align		4
        /*0014*/ 	.word	0xfffffffd
	.align		4
        /*0018*/ 	.word	0x00000000
	.align		4
        /*001c*/ 	.word	0xfffffffc


//--------------------- .text.triton_poi_fused__unsafe_index_add_mul_sub_37 --------------------------
	.section	.text.triton_poi_fused__unsafe_index_add_mul_sub_37,"ax",@progbits
	.align	128
        .global         triton_poi_fused__unsafe_index_add_mul_sub_37
        .type           triton_poi_fused__unsafe_index_add_mul_sub_37,@function
        .size           triton_poi_fused__unsafe_index_add_mul_sub_37,(.L_x_1 - triton_poi_fused__unsafe_index_add_mul_sub_37)
        .other          triton_poi_fused__unsafe_index_add_mul_sub_37,@"STO_CUDA_ENTRY STV_DEFAULT"
triton_poi_fused__unsafe_index_add_mul_sub_37:
.text.triton_poi_fused__unsafe_index_add_mul_sub_37:
[----:B------:R-:W-:Y:S01]  /*0000*/  LDC R1, c[0x0][0x28] ;  /* 0x00000a00ff017b82 */ /* 0x000fe20000000800 */
[----:B------:R-:W1:Y:S07]  /*0010*/  S2R R0, SR_TID.X ;  /* 0x0000000000007919 */ /* 0x000e6e0000002100 */
[----:B------:R-:W2:Y:S01]  /*0020*/  LDC.64 R26, c[0x0][0x210] ;  /* 0x00008400ff1a7b82 */ /* 0x000ea20000000a00 */
[----:B------:R-:W-:Y:S01]  /*0030*/  ULDC.64 UR4, c[0x0][0x208] ;  /* 0x0000820000047ab9 */ /* 0x000fe20000000a00 */
[----:B------:R-:W-:Y:S01]  /*0040*/  ULDC.64 UR6, c[0x0][0x220] ;  /* 0x0000880000067ab9 */ /* 0x000fe20000000a00 */
[----:B------:R-:W3:Y:S05]  /*0050*/  S2R R11, SR_CTAID.X ;  /* 0x00000000000b7919 */ /* 0x000eea0000002500 */
[----:B------:R-:W4:Y:S08]  /*0060*/  LDC.64 R8, c[0x0][0x218] ;  /* 0x00008600ff087b82 */ /* 0x000f300000000a00 */
[----:B------:R-:W5:Y:S08]  /*0070*/  LDC.64 R12, c[0x0][0x228] ;  /* 0x00008a00ff0c7b82 */ /* 0x000f700000000a00 */
[----:B------:R-:W5:Y:S01]  /*0080*/  LDC.64 R22, c[0x0][0x238] ;  /* 0x00008e00ff167b82 */ /* 0x000f620000000a00 */
[----:B-1----:R-:W-:-:S05]  /*0090*/  IMAD.SHL.U32 R0, R0, 0x4, RZ ;  /* 0x0000000400007824 */ /* 0x002fca00078e00ff */
[----:B------:R-:W-:-:S05]  /*00a0*/  LOP3.LUT R0, R0, 0x1fc, RZ, 0xc0, !PT ;  /* 0x000001fc00007812 */ /* 0x000fca00078ec0ff */
[----:B---3--:R-:W-:-:S05]  /*00b0*/  IMAD R0, R11, 0x400, R0 ;  /* 0x000004000b007824 */ /* 0x008fca00078e0200 */
[----:B------:R-:W-:-:S04]  /*00c0*/  SHF.R.S32.HI R3, RZ, 0x1f, R0 ;  /* 0x0000001fff037819 */ /* 0x000fc80000011400 */
[----:B------:R-:W-:-:S04]  /*00d0*/  LEA.HI R4, R3, R0, RZ, 0x5 ;  /* 0x0000000003047211 */ /* 0x000fc800078f28ff */
[----:B------:R-:W-:Y:S02]  /*00e0*/  SHF.R.S32.HI R2, RZ, 0x5, R4 ;  /* 0x00000005ff027819 */ /* 0x000fe40000011404 */
[----:B------:R-:W-:Y:S02]  /*00f0*/  LOP3.LUT R33, R4, 0xffffffe0, RZ, 0xc0, !PT ;  /* 0xffffffe004217812 */ /* 0x000fe400078ec0ff */
[----:B------:R-:W-:-:S03]  /*0100*/  LEA.HI R5, R2, R2, RZ, 0x5 ;  /* 0x0000000202057211 */ /* 0x000fc600078f28ff */
[----:B------:R-:W-:Y:S01]  /*0110*/  IMAD.IADD R33, R0, 0x1, -R33 ;  /* 0x0000000100217824 */ /* 0x000fe200078e0a21 */
[----:B------:R-:W-:-:S04]  /*0120*/  LOP3.LUT R5, R5, 0xffffffe0, RZ, 0xc0, !PT ;  /* 0xffffffe005057812 */ /* 0x000fc800078ec0ff */
[----:B------:R-:W-:-:S05]  /*0130*/  IADD3 R2, R2, -R5, RZ ;  /* 0x8000000502027210 */ /* 0x000fca0007ffe0ff */
[----:B--2---:R-:W-:-:S04]  /*0140*/  IMAD.WIDE R6, R2, 0x8, R26 ;  /* 0x0000000802067825 */ /* 0x004fc800078e021a */
[C---:B----4-:R-:W-:Y:S02]  /*0150*/  IMAD.WIDE R28, R33.reuse, 0x8, R8 ;  /* 0x00000008211c7825 */ /* 0x050fe400078e0208 */
[----:B------:R-:W2:Y:S02]  /*0160*/  LDG.E.EL.64 R6, desc[UR4][R6.64] ;  /* 0x0000000406067981 */ /* 0x000ea4000c2e1b00 */
[----:B-----5:R-:W-:Y:S02]  /*0170*/  IMAD.WIDE R16, R33, 0x8, R12 ;  /* 0x0000000821107825 */ /* 0x020fe400078e020c */
[----:B------:R-:W3:Y:S04]  /*0180*/  LDG.E.EL.128 R28, desc[UR4][R28.64] ;  /* 0x000000041c1c7981 */ /* 0x000ee8000c2e1d00 */
[----:B------:R-:W4:Y:S01]  /*0190*/  LDG.E.EL.128 R16, desc[UR4][R16.64] ;  /* 0x0000000410107981 */ /* 0x000f22000c2e1d00 */
[----:B------:R-:W-:Y:S01]  /*01a0*/  SHF.R.S32.HI R5, RZ, 0x15, R11 ;  /* 0x00000015ff057819 */ /* 0x000fe2000001140b */
[----:B------:R-:W-:-:S03]  /*01b0*/  VIADD R4, R0, 0x2 ;  /* 0x0000000200047836 */ /* 0x000fc60000000000 */
[----:B------:R-:W-:-:S04]  /*01c0*/  SGXT R5, R5, 0x1 ;  /* 0x000000010505781a */ /* 0x000fc80000000200 */
[----:B------:R-:W-:-:S04]  /*01d0*/  LEA.HI R10, R5, R4, RZ, 0x5 ;  /* 0x00000004050a7211 */ /* 0x000fc800078f28ff */
[----:B------:R-:W-:-:S04]  /*01e0*/  LOP3.LUT R11, R10, 0xffffffe0, RZ, 0xc0, !PT ;  /* 0xffffffe00a0b7812 */ /* 0x000fc800078ec0ff */
[----:B------:R-:W-:-:S05]  /*01f0*/  IADD3 R15, R4, -R11, RZ ;  /* 0x8000000b040f7210 */ /* 0x000fca0007ffe0ff */
[----:B------:R-:W-:-:S06]  /*0200*/  IMAD.WIDE R8, R15, 0x8, R8 ;  /* 0x000000080f087825 */ /* 0x000fcc00078e0208 */
[----:B------:R-:W5:Y:S01]  /*0210*/  LDG.E.EL.128 R8, desc[UR4][R8.64] ;  /* 0x0000000408087981 */ /* 0x000f62000c2e1d00 */
[----:B------:R-:W-:-:S06]  /*0220*/  IMAD.WIDE R12, R15, 0x8, R12 ;  /* 0x000000080f0c7825 */ /* 0x000fcc00078e020c */
[----:B------:R-:W5:Y:S01]  /*0230*/  LDG.E.EL.128 R12, desc[UR4][R12.64] ;  /* 0x000000040c0c7981 */ /* 0x000f62000c2e1d00 */
[----:B0-----:R-:W-:-:S06]  /*0240*/  IMAD.WIDE R24, R2, 0x8, R22 ;  /* 0x0000000802187825 */ /* 0x001fcc00078e0216 */
[----:B------:R-:W5:Y:S01]  /*0250*/  LDG.E.EL.64 R24, desc[UR4][R24.64] ;  /* 0x0000000418187981 */ /* 0x000f62000c2e1b00 */
[----:B--2---:R-:W-:-:S04]  /*0260*/  SHF.R.U32.HI R21, RZ, 0x1b, R7 ;  /* 0x0000001bff157819 */ /* 0x004fc80000011607 */
[----:B------:R-:W-:Y:S02]  /*0270*/  LOP3.LUT R21, R21, 0x10, RZ, 0xc0, !PT ;  /* 0x0000001015157812 */ /* 0x000fe400078ec0ff */
[C---:B---3--:R-:W-:Y:S02]  /*0280*/  LEA R37, P1, R28.reuse, UR6, 0x2 ;  /* 0x000000061c257c11 */ /* 0x048fe4000f8210ff */
[----:B------:R-:W-:Y:S02]  /*0290*/  IADD3 R20, P0, R6, R21, RZ ;  /* 0x0000001506147210 */ /* 0x000fe40007f1e0ff */
[----:B------:R-:W-:Y:S02]  /*02a0*/  LEA.HI.X R21, R28, UR7, R29, 0x2, P1 ;  /* 0x000000071c157c11 */ /* 0x000fe400088f141d */
[----:B----4-:R-:W-:Y:S01]  /*02b0*/  LEA R35, P1, R16, UR6, 0x2 ;  /* 0x0000000610237c11 */ /* 0x010fe2000f8210ff */
[----:B------:R-:W-:Y:S01]  /*02c0*/  IMAD.X R39, RZ, RZ, R7, P0 ;  /* 0x000000ffff277224 */ /* 0x000fe200000e0607 */
[----:B------:R-:W-:-:S02]  /*02d0*/  SHF.R.U32.HI R28, RZ, 0x19, R17 ;  /* 0x00000019ff1c7819 */ /* 0x000fc40000011611 */
[----:B------:R-:W-:Y:S02]  /*02e0*/  LEA.HI.X R32, R16, UR7, R17, 0x2, P1 ;  /* 0x0000000710207c11 */ /* 0x000fe400088f1411 */
[----:B------:R-:W0:Y:S01]  /*02f0*/  LDC.64 R16, c[0x0][0x230] ;  /* 0x00008c00ff107b82 */ /* 0x000e220000000a00 */
[----:B------:R-:W-:Y:S02]  /*0300*/  SHF.R.U32.HI R4, RZ, 0x19, R29 ;  /* 0x00000019ff047819 */ /* 0x000fe4000001161d */
[----:B------:R-:W-:Y:S02]  /*0310*/  LEA R6, P0, R30, UR6, 0x2 ;  /* 0x000000061e067c11 */ /* 0x000fe4000f8010ff */
[----:B------:R-:W-:Y:S02]  /*0320*/  LEA.HI R7, R5, R0, RZ, 0xa ;  /* 0x0000000005077211 */ /* 0x000fe400078f50ff */
[----:B------:R-:W-:Y:S02]  /*0330*/  LOP3.LUT R4, R4, 0x40, RZ, 0xc0, !PT ;  /* 0x0000004004047812 */ /* 0x000fe400078ec0ff */
[----:B------:R-:W-:-:S02]  /*0340*/  LOP3.LUT R28, R28, 0x40, RZ, 0xc0, !PT ;  /* 0x000000401c1c7812 */ /* 0x000fc400078ec0ff */
[--C-:B------:R-:W-:Y:S02]  /*0350*/  SHF.R.U32.HI R29, RZ, 0x19, R31.reuse ;  /* 0x00000019ff1d7819 */ /* 0x100fe4000001161f */
[----:B------:R-:W-:Y:S01]  /*0360*/  LEA.HI.X R34, R30, UR7, R31, 0x2, P0 ;  /* 0x000000071e227c11 */ /* 0x000fe200080f141f */
[C---:B------:R-:W-:Y:S01]  /*0370*/  IMAD.SHL.U32 R31, R20.reuse, 0x40, RZ ;  /* 0x00000040141f7824 */ /* 0x040fe200078e00ff */
[----:B------:R-:W-:Y:S02]  /*0380*/  SHF.R.S32.HI R7, RZ, 0xa, R7 ;  /* 0x0000000aff077819 */ /* 0x000fe40000011407 */
[----:B------:R-:W-:Y:S02]  /*0390*/  IADD3 R4, P0, R4, R37, RZ ;  /* 0x0000002504047210 */ /* 0x000fe40007f1e0ff */
[----:B------:R-:W-:Y:S02]  /*03a0*/  IADD3 R28, P1, R28, R35, RZ ;  /* 0x000000231c1c7210 */ /* 0x000fe40007f3e0ff */
[----:B------:R-:W-:Y:S01]  /*03b0*/  SHF.L.U64.HI R30, R20, 0x6, R39 ;  /* 0x00000006141e7819 */ /* 0x000fe20000010227 */
[----:B------:R-:W-:Y:S01]  /*03c0*/  IMAD.SHL.U32 R20, R7, 0x100, RZ ;  /* 0x0000010007147824 */ /* 0x000fe200078e00ff */
[----:B------:R-:W-:Y:S01]  /*03d0*/  IADD3.X R21, RZ, R21, RZ, P0, !PT ;  /* 0x00000015ff157210 */ /* 0x000fe200007fe4ff */
[----:B------:R-:W-:Y:S01]  /*03e0*/  IMAD.X R7, RZ, RZ, R32, P1 ;  /* 0x000000ffff077224 */ /* 0x000fe200008e0620 */
[----:B------:R-:W-:-:S02]  /*03f0*/  SHF.R.U32.HI R35, RZ, 0x19, R19 ;  /* 0x00000019ff237819 */ /* 0x000fc40000011613 */
[----:B------:R-:W-:Y:S02]  /*0400*/  IADD3 R42, P0, R31, R4, RZ ;  /* 0x000000041f2a7210 */ /* 0x000fe40007f1e0ff */
[----:B------:R-:W-:Y:S02]  /*0410*/  IADD3 R38, P1, R28, R31, RZ ;  /* 0x0000001f1c267210 */ /* 0x000fe40007f3e0ff */
[----:B------:R-:W-:Y:S02]  /*0420*/  LOP3.LUT R29, R29, 0x40, RZ, 0xc0, !PT ;  /* 0x000000401d1d7812 */ /* 0x000fe400078ec0ff */
[----:B------:R-:W-:Y:S01]  /*0430*/  LEA R32, P2, R18, UR6, 0x2 ;  /* 0x0000000612207c11 */ /* 0x000fe2000f8410ff */
[----:B------:R-:W-:Y:S01]  /*0440*/  IMAD.X R39, R7, 0x1, R30, P1 ;  /* 0x0000000107277824 */ /* 0x000fe200008e061e */
[----:B------:R-:W-:Y:S02]  /*0450*/  LOP3.LUT R35, R35, 0x40, RZ, 0xc0, !PT ;  /* 0x0000004023237812 */ /* 0x000fe400078ec0ff */
[----:B------:R-:W-:Y:S01]  /*0460*/  IADD3.X R43, R30, R21, RZ, P0, !PT ;  /* 0x000000151e2b7210 */ /* 0x000fe200007fe4ff */
[----:B0-----:R-:W-:Y:S01]  /*0470*/  IMAD.WIDE R16, R33, 0x4, R16 ;  /* 0x0000000421107825 */ /* 0x001fe200078e0210 */
[----:B------:R-:W-:-:S02]  /*0480*/  IADD3 R6, P0, R29, R6, RZ ;  /* 0x000000061d067210 */ /* 0x000fc40007f1e0ff */
[----:B------:R-:W-:Y:S01]  /*0490*/  LEA.HI.X R18, R18, UR7, R19, 0x2, P2 ;  /* 0x0000000712127c11 */ /* 0x000fe200090f1413 */
[----:B------:R-:W-:Y:S01]  /*04a0*/  IMAD.WIDE R42, R20, 0x4, R42 ;  /* 0x00000004142a7825 */ /* 0x000fe200078e022a */
[----:B------:R-:W-:-:S03]  /*04b0*/  IADD3 R32, P1, R35, R32, RZ ;  /* 0x0000002023207210 */ /* 0x000fc60007f3e0ff */
[----:B------:R-:W-:Y:S01]  /*04c0*/  IMAD.X R33, RZ, RZ, R34, P0 ;  /* 0x000000ffff217224 */ /* 0x000fe200000e0622 */
[----:B------:R-:W-:Y:S01]  /*04d0*/  IADD3.X R35, RZ, R18, RZ, P1, !PT ;  /* 0x00000012ff237210 */ /* 0x000fe20000ffe4ff */
[----:B------:R-:W-:Y:S01]  /*04e0*/  IMAD.WIDE R38, R20, 0x4, R38 ;  /* 0x0000000414267825 */ /* 0x000fe200078e0226 */
[----:B------:R-:W-:Y:S01]  /*04f0*/  IADD3 R36, P0, R6, R31, RZ ;  /* 0x0000001f06247210 */ /* 0x000fe20007f1e0ff */
[----:B------:R-:W2:Y:S01]  /*0500*/  LDG.E.EL.128 R16, desc[UR4][R16.64] ;  /* 0x0000000410107981 */ /* 0x000ea2000c2e1d00 */
[----:B------:R-:W-:-:S03]  /*0510*/  IADD3 R40, P1, R32, R31, RZ ;  /* 0x0000001f20287210 */ /* 0x000fc60007f3e0ff */
[--C-:B------:R-:W-:Y:S01]  /*0520*/  IMAD.X R37, R33, 0x1, R30.reuse, P0 ;  /* 0x0000000121257824 */ /* 0x100fe200000e061e */
[----:B------:R5:W3:Y:S01]  /*0530*/  LDG.E.EL R29, desc[UR4][R42.64] ;  /* 0x000000042a1d7981 */ /* 0x000ae2000c2e1900 */
[----:B------:R-:W-:Y:S02]  /*0540*/  IMAD.X R41, R35, 0x1, R30, P1 ;  /* 0x0000000123297824 */ /* 0x000fe400008e061e */
[C---:B------:R-:W-:Y:S01]  /*0550*/  IMAD.WIDE R36, R20.reuse, 0x4, R36 ;  /* 0x0000000414247825 */ /* 0x040fe200078e0224 */
[----:B------:R0:W3:Y:S03]  /*0560*/  LDG.E.EL R38, desc[UR4][R38.64] ;  /* 0x0000000426267981 */ /* 0x0000e6000c2e1900 */
[----:B------:R-:W-:Y:S02]  /*0570*/  IMAD.WIDE R40, R20, 0x4, R40 ;  /* 0x0000000414287825 */ /* 0x000fe400078e0228 */
[----:B------:R-:W4:Y:S04]  /*0580*/  LDG.E.EL R36, desc[UR4][R36.64] ;  /* 0x0000000424247981 */ /* 0x000f28000c2e1900 */
[----:B------:R1:W4:Y:S01]  /*0590*/  LDG.E.EL R34, desc[UR4][R40.64] ;  /* 0x0000000428227981 */ /* 0x000322000c2e1900 */
[----:B-----5:R-:W-:-:S02]  /*05a0*/  LEA R43, P0, R8, UR6, 0x2 ;  /* 0x00000006082b7c11 */ /* 0x020fc4000f8010ff */
[----:B------:R-:W-:Y:S02]  /*05b0*/  SHF.R.U32.HI R42, RZ, 0x19, R9 ;  /* 0x00000019ff2a7819 */ /* 0x000fe40000011609 */
[----:B0-----:R-:W-:Y:S02]  /*05c0*/  SHF.R.U32.HI R39, RZ, 0x19, R11 ;  /* 0x00000019ff277819 */ /* 0x001fe4000001160b */
[----:B------:R-:W-:Y:S02]  /*05d0*/  LEA.HI.X R44, R8, UR7, R9, 0x2, P0 ;  /* 0x00000007082c7c11 */ /* 0x000fe400080f1409 */
[----:B------:R-:W-:Y:S02]  /*05e0*/  LEA R9, P0, R10, UR6, 0x2 ;  /* 0x000000060a097c11 */ /* 0x000fe4000f8010ff */
[----:B------:R-:W-:Y:S02]  /*05f0*/  LOP3.LUT R42, R42, 0x40, RZ, 0xc0, !PT ;  /* 0x000000402a2a7812 */ /* 0x000fe400078ec0ff */
[----:B------:R-:W-:-:S02]  /*0600*/  LOP3.LUT R8, R39, 0x40, RZ, 0xc0, !PT ;  /* 0x0000004027087812 */ /* 0x000fc400078ec0ff */
[----:B------:R-:W-:Y:S02]  /*0610*/  LEA.HI.X R39, R10, UR7, R11, 0x2, P0 ;  /* 0x000000070a277c11 */ /* 0x000fe400080f140b */
[----:B------:R-:W-:Y:S02]  /*0620*/  IADD3 R10, P0, R42, R43, RZ ;  /* 0x0000002b2a0a7210 */ /* 0x000fe40007f1e0ff */
[----:B------:R-:W-:Y:S02]  /*0630*/  IADD3 R8, P1, R8, R9, RZ ;  /* 0x0000000908087210 */ /* 0x000fe40007f3e0ff */
[----:B------:R-:W-:Y:S02]  /*0640*/  IADD3.X R11, RZ, R44, RZ, P0, !PT ;  /* 0x0000002cff0b7210 */ /* 0x000fe400007fe4ff */
[----:B------:R-:W-:Y:S02]  /*0650*/  IADD3 R44, P0, R10, R31, RZ ;  /* 0x0000001f0a2c7210 */ /* 0x000fe40007f1e0ff */
[----:B-1----:R-:W-:Y:S01]  /*0660*/  SHF.R.U32.HI R40, RZ, 0x19, R13 ;  /* 0x00000019ff287819 */ /* 0x002fe2000001160d */
[----:B------:R-:W-:-:S02]  /*0670*/  IMAD.X R9, RZ, RZ, R39, P1 ;  /* 0x000000ffff097224 */ /* 0x000fc400008e0627 */
[----:B------:R-:W-:Y:S01]  /*0680*/  IMAD.X R45, R11, 0x1, R30, P0 ;  /* 0x000000010b2d7824 */ /* 0x000fe200000e061e */
[----:B------:R-:W-:Y:S02]  /*0690*/  LEA R39, P0, R12, UR6, 0x2 ;  /* 0x000000060c277c11 */ /* 0x000fe4000f8010ff */
[----:B------:R-:W-:Y:S02]  /*06a0*/  LOP3.LUT R40, R40, 0x40, RZ, 0xc0, !PT ;  /* 0x0000004028287812 */ /* 0x000fe400078ec0ff */
[----:B------:R-:W-:Y:S02]  /*06b0*/  LEA.HI.X R12, R12, UR7, R13, 0x2, P0 ;  /* 0x000000070c0c7c11 */ /* 0x000fe400080f140d */
[----:B------:R-:W-:Y:S02]  /*06c0*/  IADD3 R40, P0, R40, R39, RZ ;  /* 0x0000002728287210 */ /* 0x000fe40007f1e0ff */
[----:B------:R-:W-:Y:S01]  /*06d0*/  SHF.R.U32.HI R39, RZ, 0x1b, R25 ;  /* 0x0000001bff277819 */ /* 0x000fe20000011619 */
[----:B------:R-:W-:-:S03]  /*06e0*/  IMAD.WIDE R44, R20, 0x4, R44 ;  /* 0x00000004142c7825 */ /* 0x000fc600078e022c */
[----:B------:R-:W-:Y:S02]  /*06f0*/  LOP3.LUT R39, R39, 0x10, RZ, 0xc0, !PT ;  /* 0x0000001027277812 */ /* 0x000fe400078ec0ff */
[----:B------:R-:W-:Y:S01]  /*0700*/  IADD3 R42, P1, R8, R31, RZ ;  /* 0x0000001f082a7210 */ /* 0x000fe20007f3e0ff */
[----:B------:R0:W5:Y:S01]  /*0710*/  LDG.E.EL R37, desc[UR4][R44.64] ;  /* 0x000000042c257981 */ /* 0x000162000c2e1900 */
[----:B------:R-:W-:Y:S02]  /*0720*/  IADD3 R39, P2, R24, R39, RZ ;  /* 0x0000002718277210 */ /* 0x000fe40007f5e0ff */
[----:B------:R-:W-:Y:S02]  /*0730*/  SHF.R.U32.HI R13, RZ, 0x19, R15 ;  /* 0x00000019ff0d7819 */ /* 0x000fe4000001160f */
[----:B------:R-:W-:Y:S01]  /*0740*/  IADD3.X R43, R9, R30, RZ, P1, !PT ;  /* 0x0000001e092b7210 */ /* 0x000fe20000ffe4ff */
[----:B------:R-:W-:Y:S01]  /*0750*/  IMAD.X R24, RZ, RZ, R25, P2 ;  /* 0x000000ffff187224 */ /* 0x000fe200010e0619 */
[----:B------:R-:W-:-:S02]  /*0760*/  LOP3.LUT R13, R13, 0x40, RZ, 0xc0, !PT ;  /* 0x000000400d0d7812 */ /* 0x000fc400078ec0ff */
[C---:B0-----:R-:W-:Y:S02]  /*0770*/  LEA R44, P1, R14.reuse, UR6, 0x2 ;  /* 0x000000060e2c7c11 */ /* 0x041fe4000f8210ff */
[C---:B------:R-:W-:Y:S02]  /*0780*/  SHF.L.U64.HI R24, R39.reuse, 0x6, R24 ;  /* 0x0000000627187819 */ /* 0x040fe40000010218 */
[----:B------:R-:W-:Y:S01]  /*0790*/  LEA.HI.X R41, R14, UR7, R15, 0x2, P1 ;  /* 0x000000070e297c11 */ /* 0x000fe200088f140f */
[----:B------:R-:W-:Y:S01]  /*07a0*/  IMAD.X R15, RZ, RZ, R12, P0 ;  /* 0x000000ffff0f7224 */ /* 0x000fe200000e060c */
[----:B------:R-:W-:Y:S01]  /*07b0*/  IADD3 R14, P1, R13, R44, RZ ;  /* 0x0000002c0d0e7210 */ /* 0x000fe20007f3e0ff */
[----:B------:R-:W-:Y:S01]  /*07c0*/  IMAD.SHL.U32 R39, R39, 0x40, RZ ;  /* 0x0000004027277824 */ /* 0x000fe200078e00ff */
[----:B------:R-:W-:-:S03]  /*07d0*/  IADD3 R12, P0, R40, R31, RZ ;  /* 0x0000001f280c7210 */ /* 0x000fc60007f1e0ff */
[----:B------:R-:W-:Y:S01]  /*07e0*/  IMAD.X R25, RZ, RZ, R41, P1 ;  /* 0x000000ffff197224 */ /* 0x000fe200008e0629 */
[----:B------:R-:W-:Y:S02]  /*07f0*/  IADD3.X R13, R15, R30, RZ, P0, !PT ;  /* 0x0000001e0f0d7210 */ /* 0x000fe400007fe4ff */
[----:B------:R-:W-:Y:S02]  /*0800*/  IADD3 R46, P0, R14, R31, RZ ;  /* 0x0000001f0e2e7210 */ /* 0x000fe40007f1e0ff */
[----:B------:R-:W-:Y:S02]  /*0810*/  IADD3 R44, P1, R39, R4, RZ ;  /* 0x00000004272c7210 */ /* 0x000fe40007f3e0ff */
[----:B------:R-:W-:-:S03]  /*0820*/  IADD3.X R47, R25, R30, RZ, P0, !PT ;  /* 0x0000001e192f7210 */ /* 0x000fc600007fe4ff */
[----:B------:R-:W-:Y:S02]  /*0830*/  IMAD.X R45, R24, 0x1, R21, P1 ;  /* 0x00000001182d7824 */ /* 0x000fe400008e0615 */
[----:B------:R-:W-:-:S04]  /*0840*/  IMAD.WIDE R50, R20, 0x4, R46 ;  /* 0x0000000414327825 */ /* 0x000fc800078e022e */
[----:B------:R-:W-:Y:S01]  /*0850*/  IMAD.WIDE R46, R20, 0x4, R44 ;  /* 0x00000004142e7825 */ /* 0x000fe200078e022c */
[----:B------:R-:W-:-:S03]  /*0860*/  IADD3 R44, P0, R39, R28, RZ ;  /* 0x0000001c272c7210 */ /* 0x000fc60007f1e0ff */
[----:B------:R-:W-:Y:S01]  /*0870*/  IMAD.WIDE R48, R20, 0x4, R12 ;  /* 0x0000000414307825 */ /* 0x000fe200078e020c */
[----:B------:R-:W5:Y:S03]  /*0880*/  LDG.E.EL R31, desc[UR4][R46.64] ;  /* 0x000000042e1f7981 */ /* 0x000f66000c2e1900 */
[----:B------:R-:W-:Y:S01]  /*0890*/  IMAD.X R45, R24, 0x1, R7, P0 ;  /* 0x00000001182d7824 */ /* 0x000fe200000e0607 */
[----:B------:R0:W5:Y:S01]  /*08a0*/  LDG.E.EL R12, desc[UR4][R48.64] ;  /* 0x00000004300c7981 */ /* 0x000162000c2e1900 */
[----:B----4-:R-:W-:Y:S01]  /*08b0*/  FADD R34, -R36, R34 ;  /* 0x0000002224227221 */ /* 0x010fe20000000100 */
[----:B0-----:R-:W-:Y:S01]  /*08c0*/  IMAD.WIDE R48, R20, 0x4, R44 ;  /* 0x0000000414307825 */ /* 0x001fe200078e022c */
[----:B------:R-:W-:-:S03]  /*08d0*/  IADD3 R44, P0, R39, R6, RZ ;  /* 0x00000006272c7210 */ /* 0x000fc60007f1e0ff */
[----:B---3--:R-:W-:Y:S01]  /*08e0*/  FADD R38, -R29, R38 ;  /* 0x000000261d267221 */ /* 0x008fe20000000100 */
[----:B------:R-:W3:Y:S01]  /*08f0*/  LDG.E.EL R13, desc[UR4][R50.64] ;  /* 0x00000004320d7981 */ /* 0x000ee2000c2e1900 */
[----:B------:R-:W-:Y:S02]  /*0900*/  IADD3.X R45, R24, R33, RZ, P0, !PT ;  /* 0x00000021182d7210 */ /* 0x000fe400007fe4ff */
[----:B------:R-:W-:Y:S01]  /*0910*/  IADD3 R46, P0, R39, R32, RZ ;  /* 0x00000020272e7210 */ /* 0x000fe20007f1e0ff */
[----:B------:R-:W5:Y:S04]  /*0920*/  LDG.E.EL R30, desc[UR4][R48.64] ;  /* 0x00000004301e7981 */ /* 0x000f68000c2e1900 */
[----:B------:R-:W-:Y:S02]  /*0930*/  IMAD.X R47, R24, 0x1, R35, P0 ;  /* 0x00000001182f7824 */ /* 0x000fe400000e0623 */
[----:B------:R-:W-:-:S04]  /*0940*/  IMAD.WIDE R44, R20, 0x4, R44 ;  /* 0x00000004142c7825 */ /* 0x000fc800078e022c */
[----:B------:R-:W-:-:S04]  /*0950*/  IMAD.WIDE R46, R20, 0x4, R46 ;  /* 0x00000004142e7825 */ /* 0x000fc800078e022e */
[----:B--2---:R-:W-:Y:S02]  /*0960*/  FFMA R36, R17, R34, R36 ;  /* 0x0000002211247223 */ /* 0x004fe40000000024 */
[----:B------:R0:W2:Y:S04]  /*0970*/  LDG.E.EL R34, desc[UR4][R44.64] ;  /* 0x000000042c227981 */ /* 0x0000a8000c2e1900 */
[----:B------:R1:W2:Y:S01]  /*0980*/  LDG.E.EL R41, desc[UR4][R46.64] ;  /* 0x000000042e297981 */ /* 0x0002a2000c2e1900 */
[----:B0-----:R-:W-:-:S05]  /*0990*/  IADD3 R44, P0, R39, R10, RZ ;  /* 0x0000000a272c7210 */ /* 0x001fca0007f1e0ff */
[----:B------:R-:W-:Y:S02]  /*09a0*/  IMAD.X R45, R24, 0x1, R11, P0 ;  /* 0x00000001182d7824 */ /* 0x000fe400000e060b */
[----:B------:R-:W-:Y:S01]  /*09b0*/  IMAD.WIDE R48, R20, 0x4, R44 ;  /* 0x0000000414307825 */ /* 0x000fe200078e022c */
[----:B------:R-:W-:-:S04]  /*09c0*/  IADD3 R44, P0, R39, R40, RZ ;  /* 0x00000028272c7210 */ /* 0x000fc80007f1e0ff */
[----:B------:R-:W-:-:S03]  /*09d0*/  IADD3.X R45, R24, R15, RZ, P0, !PT ;  /* 0x0000000f182d7210 */ /* 0x000fc600007fe4ff */
[----:B-1----:R-:W-:-:S06]  /*09e0*/  IMAD.WIDE R46, R20, 0x4, R44 ;  /* 0x00000004142e7825 */ /* 0x002fcc00078e022c */
[----:B------:R-:W4:Y:S01]  /*09f0*/  LDG.E.EL R46, desc[UR4][R46.64] ;  /* 0x000000042e2e7981 */ /* 0x000f22000c2e1900 */
[----:B-----5:R-:W-:-:S04]  /*0a00*/  FADD R30, -R31, R30 ;  /* 0x0000001e1f1e7221 */ /* 0x020fc80000000100 */
[----:B------:R-:W-:Y:S01]  /*0a10*/  FFMA R30, R16, R30, R31 ;  /* 0x0000001e101e7223 */ /* 0x000fe2000000001f */
[----:B--2---:R-:W-:Y:S02]  /*0a20*/  FADD R31, -R34, R41 ;  /* 0x00000029221f7221 */ /* 0x004fe40000000100 */
[----:B------:R-:W4:Y:S01]  /*0a30*/  LDG.E.EL R41, desc[UR4][R48.64] ;  /* 0x0000000430297981 */ /* 0x000f22000c2e1900 */
[----:B------:R-:W-:Y:S01]  /*0a40*/  FFMA R29, R16, R38, R29 ;  /* 0x00000026101d7223 */ /* 0x000fe2000000001d */
[----:B------:R-:W-:Y:S02]  /*0a50*/  IADD3 R38, P0, R39, R8, RZ ;  /* 0x0000000827267210 */ /* 0x000fe40007f1e0ff */
[----:B------:R-:W-:-:S03]  /*0a60*/  IADD3 R44, P1, R39, R14, RZ ;  /* 0x0000000e272c7210 */ /* 0x000fc60007f3e0ff */
[C---:B------:R-:W-:Y:S02]  /*0a70*/  IMAD.X R39, R24.reuse, 0x1, R9, P0 ;  /* 0x0000000118277824 */ /* 0x040fe400000e0609 */
[----:B------:R-:W-:Y:S01]  /*0a80*/  IMAD.X R45, R24, 0x1, R25, P1 ;  /* 0x00000001182d7824 */ /* 0x000fe200008e0619 */
[----:B------:R-:W-:Y:S01]  /*0a90*/  IADD3 R24, R0, 0x200, RZ ;  /* 0x0000020000187810 */ /* 0x000fe20007ffe0ff */
[----:B------:R-:W-:Y:S01]  /*0aa0*/  FFMA R31, R17, R31, R34 ;  /* 0x0000001f111f7223 */ /* 0x000fe20000000022 */
[----:B------:R-:W-:-:S04]  /*0ab0*/  IMAD.WIDE R42, R20, 0x4, R42 ;  /* 0x00000004142a7825 */ /* 0x000fc800078e022a */
[C---:B------:R-:W-:Y:S02]  /*0ac0*/  IMAD.WIDE R38, R20.reuse, 0x4, R38 ;  /* 0x0000000414267825 */ /* 0x040fe400078e0226 */
[----:B------:R-:W3:Y:S02]  /*0ad0*/  LDG.E.EL R42, desc[UR4][R42.64] ;  /* 0x000000042a2a7981 */ /* 0x000ee4000c2e1900 */
[----:B------:R-:W-:Y:S01]  /*0ae0*/  IMAD.WIDE R44, R20, 0x4, R44 ;  /* 0x00000004142c7825 */ /* 0x000fe200078e022c */
[----:B------:R-:W-:-:S03]  /*0af0*/  LEA.HI R20, R5, R24, RZ, 0x5 ;  /* 0x0000001805147211 */ /* 0x000fc600078f28ff */
[----:B------:R-:W-:Y:S01]  /*0b00*/  FADD R12, -R37, R12 ;  /* 0x0000000c250c7221 */ /* 0x000fe20000000100 */
[----:B------:R0:W2:Y:S01]  /*0b10*/  LDG.E.EL R38, desc[UR4][R38.64] ;  /* 0x0000000426267981 */ /* 0x0000a2000c2e1900 */
[----:B----4-:R-:W-:-:S04]  /*0b20*/  FADD R34, -R41, R46 ;  /* 0x0000002e29227221 */ /* 0x010fc80000000100 */
[C---:B------:R-:W-:Y:S01]  /*0b30*/  FFMA R34, R18.reuse, R34, R41 ;  /* 0x0000002212227223 */ /* 0x040fe20000000029 */
[----:B------:R-:W-:Y:S01]  /*0b40*/  SHF.R.S32.HI R41, RZ, 0x5, R20 ;  /* 0x00000005ff297819 */ /* 0x000fe20000011414 */
[----:B------:R-:W-:Y:S01]  /*0b50*/  FFMA R37, R18, R12, R37 ;  /* 0x0000000c12257223 */ /* 0x000fe20000000025 */
[----:B---3--:R-:W-:Y:S02]  /*0b60*/  FADD R13, -R42, R13 ;  /* 0x0000000d2a0d7221 */ /* 0x008fe40000000100 */
[----:B------:R-:W-:Y:S01]  /*0b70*/  LEA.HI R43, R41, R41, RZ, 0x5 ;  /* 0x00000029292b7211 */ /* 0x000fe200078f28ff */
[----:B------:R1:W2:Y:S03]  /*0b80*/  LDG.E.EL R20, desc[UR4][R44.64] ;  /* 0x000000042c147981 */ /* 0x0002a6000c2e1900 */
[----:B------:R-:W-:-:S05]  /*0b90*/  LOP3.LUT R46, R43, 0xffffffe0, RZ, 0xc0, !PT ;  /* 0xffffffe02b2e7812 */ /* 0x000fca00078ec0ff */
[----:B------:R-:W-:-:S04]  /*0ba0*/  IMAD.IADD R41, R41, 0x1, -R46 ;  /* 0x0000000129297824 */ /* 0x000fc800078e0a2e */
[----:B------:R-:W-:-:S05]  /*0bb0*/  IMAD.WIDE R46, R41, 0x8, R26 ;  /* 0x00000008292e7825 */ /* 0x000fca00078e021a */
[----:B------:R-:W0:Y:S01]  /*0bc0*/  LDG.E.EL.64 R26, desc[UR4][R46.64] ;  /* 0x000000042e1a7981 */ /* 0x000e22000c2e1b00 */
[----:B------:R-:W-:-:S06]  /*0bd0*/  IMAD.WIDE R22, R41, 0x8, R22 ;  /* 0x0000000829167825 */ /* 0x000fcc00078e0216 */
[----:B------:R-:W3:Y:S01]  /*0be0*/  LDG.E.EL.64 R22, desc[UR4][R22.64] ;  /* 0x0000000416167981 */ /* 0x000ee2000c2e1b00 */
[----:B------:R-:W-:Y:S02]  /*0bf0*/  FFMA R42, R19, R13, R42 ;  /* 0x0000000d132a7223 */ /* 0x000fe4000000002a */
[----:B------:R-:W4:Y:S01]  /*0c00*/  LDC.64 R12, c[0x0][0x240] ;  /* 0x00009000ff0c7b82 */ /* 0x000f220000000a00 */
[----:B------:R-:W-:-:S04]  /*0c10*/  LEA.HI R5, R5, R24, RZ, 0xa ;  /* 0x0000001805057211 */ /* 0x000fc800078f50ff */
[----:B------:R-:W-:Y:S01]  /*0c20*/  SHF.R.S32.HI R5, RZ, 0xa, R5 ;  /* 0x0000000aff057819 */ /* 0x000fe20000011405 */
[----:B----4-:R-:W-:-:S04]  /*0c30*/  IMAD.WIDE R50, R2, 0x4, R12 ;  /* 0x0000000402327825 */ /* 0x010fc800078e020c */
[----:B------:R-:W-:Y:S01]  /*0c40*/  IMAD.WIDE R12, R41, 0x4, R12 ;  /* 0x00000004290c7825 */ /* 0x000fe200078e020c */
[----:B------:R4:W5:Y:S05]  /*0c50*/  LDG.E.EL R2, desc[UR4][R50.64] ;  /* 0x0000000432027981 */ /* 0x00096a000c2e1900 */
[----:B------:R-:W2:Y:S01]  /*0c60*/  LDG.E.EL R12, desc[UR4][R12.64] ;  /* 0x000000040c0c7981 */ /* 0x000ea2000c2e1900 */
[----:B0-----:R-:W-:-:S04]  /*0c70*/  SHF.R.U32.HI R39, RZ, 0x1b, R27 ;  /* 0x0000001bff277819 */ /* 0x001fc8000001161b */
[----:B------:R-:W-:-:S04]  /*0c80*/  LOP3.LUT R39, R39, 0x10, RZ, 0xc0, !PT ;  /* 0x0000001027277812 */ /* 0x000fc800078ec0ff */
[----:B------:R-:W-:Y:S02]  /*0c90*/  IADD3 R26, P0, R26, R39, RZ ;  /* 0x000000271a1a7210 */ /* 0x000fe40007f1e0ff */
[----:B---3--:R-:W-:-:S04]  /*0ca0*/  SHF.R.U32.HI R39, RZ, 0x1b, R23 ;  /* 0x0000001bff277819 */ /* 0x008fc80000011617 */
[----:B------:R-:W-:Y:S01]  /*0cb0*/  LOP3.LUT R39, R39, 0x10, RZ, 0xc0, !PT ;  /* 0x0000001027277812 */ /* 0x000fe200078ec0ff */
[----:B------:R-:W-:-:S03]  /*0cc0*/  IMAD.X R27, RZ, RZ, R27, P0 ;  /* 0x000000ffff1b7224 */ /* 0x000fc600000e061b */
[----:B------:R-:W-:-:S04]  /*0cd0*/  IADD3 R39, P0, R22, R39, RZ ;  /* 0x0000002716277210 */ /* 0x000fc80007f1e0ff */
[----:B------:R-:W-:Y:S01]  /*0ce0*/  IADD3.X R48, RZ, R23, RZ, P0, !PT ;  /* 0x00000017ff307210 */ /* 0x000fe200007fe4ff */
[----:B------:R-:W-:-:S03]  /*0cf0*/  IMAD.SHL.U32 R41, R26, 0x40, RZ ;  /* 0x000000401a297824 */ /* 0x000fc600078e00ff */
[C---:B------:R-:W-:Y:S01]  /*0d00*/  SHF.L.U64.HI R43, R39.reuse, 0x6, R48 ;  /* 0x00000006272b7819 */ /* 0x040fe20000010230 */
[----:B------:R-:W-:Y:S01]  /*0d10*/  IMAD.SHL.U32 R39, R39, 0x40, RZ ;  /* 0x0000004027277824 */ /* 0x000fe200078e00ff */
[----:B-1----:R-:W-:Y:S02]  /*0d20*/  SHF.L.U64.HI R44, R26, 0x6, R27 ;  /* 0x000000061a2c7819 */ /* 0x002fe4000001021b */
[----:B------:R-:W-:Y:S02]  /*0d30*/  IADD3 R22, P0, R28, R41, RZ ;  /* 0x000000291c167210 */ /* 0x000fe40007f1e0ff */
[----:B------:R-:W-:Y:S02]  /*0d40*/  IADD3 R26, P1, R39, R28, RZ ;  /* 0x0000001c271a7210 */ /* 0x000fe40007f3e0ff */
[----:B------:R-:W-:-:S03]  /*0d50*/  IADD3.X R23, R7, R44, RZ, P0, !PT ;  /* 0x0000002c07177210 */ /* 0x000fc600007fe4ff */
[----:B------:R-:W-:Y:S02]  /*0d60*/  IMAD.X R27, R43, 0x1, R7, P1 ;  /* 0x000000012b1b7824 */ /* 0x000fe400008e0607 */
[----:B------:R-:W-:-:S04]  /*0d70*/  IMAD.SHL.U32 R7, R5, 0x100, RZ ;  /* 0x0000010005077824 */ /* 0x000fc800078e00ff */
[----:B------:R-:W-:Y:S01]  /*0d80*/  IMAD.WIDE R48, R7, 0x4, R26 ;  /* 0x0000000407307825 */ /* 0x000fe200078e021a */
[----:B------:R-:W-:Y:S02]  /*0d90*/  IADD3 R26, P0, R41, R4, RZ ;  /* 0x00000004291a7210 */ /* 0x000fe40007f1e0ff */
[----:B------:R-:W-:-:S05]  /*0da0*/  IADD3 R4, P1, R39, R4, RZ ;  /* 0x0000000427047210 */ /* 0x000fca0007f3e0ff */
[----:B------:R-:W-:Y:S01]  /*0db0*/  IMAD.X R5, R43, 0x1, R21, P1 ;  /* 0x000000012b057824 */ /* 0x000fe200008e0615 */
[----:B------:R-:W-:Y:S01]  /*0dc0*/  IADD3.X R27, R44, R21, RZ, P0, !PT ;  /* 0x000000152c1b7210 */ /* 0x000fe200007fe4ff */
[----:B------:R-:W-:Y:S01]  /*0dd0*/  IMAD.WIDE R52, R7, 0x4, R4 ;  /* 0x0000000407347825 */ /* 0x000fe200078e0204 */
[----:B------:R-:W-:-:S03]  /*0de0*/  IADD3 R4, P0, R41, R6, RZ ;  /* 0x0000000629047210 */ /* 0x000fc60007f1e0ff */
[C---:B------:R-:W-:Y:S01]  /*0df0*/  IMAD.WIDE R46, R7.reuse, 0x4, R22 ;  /* 0x00000004072e7825 */ /* 0x040fe200078e0216 */
[----:B------:R-:W3:Y:S03]  /*0e00*/  LDG.E.EL R21, desc[UR4][R52.64] ;  /* 0x0000000434157981 */ /* 0x000ee6000c2e1900 */
[----:B------:R-:W-:Y:S01]  /*0e10*/  IMAD.X R5, R44, 0x1, R33, P0 ;  /* 0x000000012c057824 */ /* 0x000fe200000e0621 */
[----:B------:R0:W3:Y:S01]  /*0e20*/  LDG.E.EL R22, desc[UR4][R46.64] ;  /* 0x000000042e167981 */ /* 0x0000e2000c2e1900 */
[----:B----4-:R-:W-:Y:S01]  /*0e30*/  IMAD.WIDE R50, R7, 0x4, R4 ;  /* 0x0000000407327825 */ /* 0x010fe200078e0204 */
[----:B------:R-:W-:Y:S02]  /*0e40*/  IADD3 R4, P0, R32, R41, RZ ;  /* 0x0000002920047210 */ /* 0x000fe40007f1e0ff */
[----:B------:R1:W3:Y:S01]  /*0e50*/  LDG.E.EL R23, desc[UR4][R48.64] ;  /* 0x0000000430177981 */ /* 0x0002e2000c2e1900 */
[----:B0-----:R-:W-:-:S02]  /*0e60*/  IADD3 R46, P1, R39, R6, RZ ;  /* 0x00000006272e7210 */ /* 0x001fc40007f3e0ff */
[----:B------:R-:W-:Y:S02]  /*0e70*/  IMAD.X R5, R35, 0x1, R44, P0 ;  /* 0x0000000123057824 */ /* 0x000fe400000e062c */
[----:B------:R-:W-:Y:S01]  /*0e80*/  IADD3.X R47, R43, R33, RZ, P1, !PT ;  /* 0x000000212b2f7210 */ /* 0x000fe20000ffe4ff */
[----:B------:R-:W-:Y:S01]  /*0e90*/  IMAD.WIDE R26, R7, 0x4, R26 ;  /* 0x00000004071a7825 */ /* 0x000fe200078e021a */
[----:B------:R-:W-:-:S03]  /*0ea0*/  IADD3 R32, P1, R39, R32, RZ ;  /* 0x0000002027207210 */ /* 0x000fc60007f3e0ff */
[C---:B-1----:R-:W-:Y:S02]  /*0eb0*/  IMAD.WIDE R48, R7.reuse, 0x4, R46 ;  /* 0x0000000407307825 */ /* 0x042fe400078e022e */
[----:B------:R-:W4:Y:S02]  /*0ec0*/  LDG.E.EL R27, desc[UR4][R26.64] ;  /* 0x000000041a1b7981 */ /* 0x000f24000c2e1900 */
[----:B------:R-:W-:Y:S01]  /*0ed0*/  IMAD.WIDE R46, R7, 0x4, R4 ;  /* 0x00000004072e7825 */ /* 0x000fe200078e0204 */
[----:B------:R-:W-:Y:S01]  /*0ee0*/  IADD3 R4, P0, R41, R10, RZ ;  /* 0x0000000a29047210 */ /* 0x000fe20007f1e0ff */
[----:B------:R0:W5:Y:S01]  /*0ef0*/  LDG.E.EL R6, desc[UR4][R48.64] ;  /* 0x0000000430067981 */ /* 0x000162000c2e1900 */
[----:B------:R-:W-:Y:S02]  /*0f00*/  IADD3.X R33, R43, R35, RZ, P1, !PT ;  /* 0x000000232b217210 */ /* 0x000fe40000ffe4ff */
[----:B------:R-:W-:Y:S01]  /*0f10*/  IADD3 R10, P1, R39, R10, RZ ;  /* 0x0000000a270a7210 */ /* 0x000fe20007f3e0ff */
[----:B------:R-:W-:Y:S01]  /*0f20*/  IMAD.X R5, R44, 0x1, R11, P0 ;  /* 0x000000012c057824 */ /* 0x000fe200000e060b */
[----:B------:R-:W5:Y:S02]  /*0f30*/  LDG.E.EL R35, desc[UR4][R46.64] ;  /* 0x000000042e237981 */ /* 0x000f64000c2e1900 */
[----:B------:R-:W-:-:S02]  /*0f40*/  IADD3.X R11, R43, R11, RZ, P1, !PT ;  /* 0x0000000b2b0b7210 */ /* 0x000fc40000ffe4ff */
[----:B------:R1:W5:Y:S01]  /*0f50*/  LDG.E.EL R26, desc[UR4][R50.64] ;  /* 0x00000004321a7981 */ /* 0x000362000c2e1900 */
[----:B0-----:R-:W-:-:S05]  /*0f60*/  IMAD.WIDE R48, R7, 0x4, R10 ;  /* 0x0000000407307825 */ /* 0x001fca00078e020a */
[----:B------:R0:W5:Y:S01]  /*0f70*/  LDG.E.EL R45, desc[UR4][R48.64] ;  /* 0x00000004302d7981 */ /* 0x000162000c2e1900 */
[----:B-1----:R-:W-:Y:S01]  /*0f80*/  IMAD.WIDE R50, R7, 0x4, R4 ;  /* 0x0000000407327825 */ /* 0x002fe200078e0204 */
[----:B------:R-:W-:-:S03]  /*0f90*/  IADD3 R4, P0, R40, R41, RZ ;  /* 0x0000002928047210 */ /* 0x000fc60007f1e0ff */
[----:B------:R-:W-:Y:S01]  /*0fa0*/  IMAD.WIDE R32, R7, 0x4, R32 ;  /* 0x0000000407207825 */ /* 0x000fe200078e0220 */
[----:B------:R-:W5:Y:S03]  /*0fb0*/  LDG.E.EL R28, desc[UR4][R50.64] ;  /* 0x00000004321c7981 */ /* 0x000f66000c2e1900 */
[----:B------:R-:W-:Y:S01]  /*0fc0*/  IMAD.X R5, R15, 0x1, R44, P0 ;  /* 0x000000010f057824 */ /* 0x000fe200000e062c */
[----:B------:R-:W-:Y:S01]  /*0fd0*/  IADD3 R10, P0, R39, R40, RZ ;  /* 0x00000028270a7210 */ /* 0x000fe20007f1e0ff */
[----:B------:R-:W5:Y:S01]  /*0fe0*/  LDG.E.EL R33, desc[UR4][R32.64] ;  /* 0x0000000420217981 */ /* 0x000f62000c2e1900 */
[----:B------:R-:W-:Y:S02]  /*0ff0*/  IMAD.WIDE R46, R7, 0x4, R4 ;  /* 0x00000004072e7825 */ /* 0x000fe400078e0204 */
[----:B------:R-:W-:Y:S02]  /*1000*/  IADD3.X R11, R43, R15, RZ, P0, !PT ;  /* 0x0000000f2b0b7210 */ /* 0x000fe400007fe4ff */
[----:B------:R-:W-:-:S02]  /*1010*/  IADD3 R4, P0, R41, R8, RZ ;  /* 0x0000000829047210 */ /* 0x000fc40007f1e0ff */
[----:B------:R-:W-:Y:S01]  /*1020*/  IADD3 R40, P1, R14, R41, RZ ;  /* 0x000000290e287210 */ /* 0x000fe20007f3e0ff */
[----:B------:R-:W5:Y:S01]  /*1030*/  LDG.E.EL R15, desc[UR4][R46.64] ;  /* 0x000000042e0f7981 */ /* 0x000f62000c2e1900 */
[----:B------:R-:W-:Y:S02]  /*1040*/  IADD3 R8, P2, R39, R8, RZ ;  /* 0x0000000827087210 */ /* 0x000fe40007f5e0ff */
[----:B0-----:R-:W-:Y:S01]  /*1050*/  IADD3 R48, P3, R39, R14, RZ ;  /* 0x0000000e27307210 */ /* 0x001fe20007f7e0ff */
[--C-:B------:R-:W-:Y:S01]  /*1060*/  IMAD.X R5, R44, 0x1, R9.reuse, P0 ;  /* 0x000000012c057824 */ /* 0x100fe200000e0609 */
[----:B------:R-:W-:Y:S01]  /*1070*/  IADD3.X R41, R25, R44, RZ, P1, !PT ;  /* 0x0000002c19297210 */ /* 0x000fe20000ffe4ff */
[----:B------:R-:W-:Y:S01]  /*1080*/  IMAD.X R9, R43, 0x1, R9, P2 ;  /* 0x000000012b097824 */ /* 0x000fe200010e0609 */
[----:B------:R-:W-:Y:S01]  /*1090*/  IADD3.X R49, R43, R25, RZ, P3, !PT ;  /* 0x000000192b317210 */ /* 0x000fe20001ffe4ff */
[----:B------:R-:W-:-:S04]  /*10a0*/  IMAD.WIDE R10, R7, 0x4, R10 ;  /* 0x00000004070a7825 */ /* 0x000fc800078e020a */
[C---:B------:R-:W-:Y:S02]  /*10b0*/  IMAD.WIDE R40, R7.reuse, 0x4, R40 ;  /* 0x0000000407287825 */ /* 0x040fe400078e0228 */
[----:B------:R-:W5:Y:S02]  /*10c0*/  LDG.E.EL R10, desc[UR4][R10.64] ;  /* 0x000000040a0a7981 */ /* 0x000f64000c2e1900 */
[C---:B------:R-:W-:Y:S02]  /*10d0*/  IMAD.WIDE R8, R7.reuse, 0x4, R8 ;  /* 0x0000000407087825 */ /* 0x040fe400078e0208 */
[----:B------:R-:W5:Y:S02]  /*10e0*/  LDG.E.EL R41, desc[UR4][R40.64] ;  /* 0x0000000428297981 */ /* 0x000f64000c2e1900 */
[C---:B------:R-:W-:Y:S02]  /*10f0*/  IMAD.WIDE R48, R7.reuse, 0x4, R48 ;  /* 0x0000000407307825 */ /* 0x040fe400078e0230 */
[----:B------:R-:W5:Y:S02]  /*1100*/  LDG.E.EL R8, desc[UR4][R8.64] ;  /* 0x0000000408087981 */ /* 0x000f64000c2e1900 */
[----:B------:R-:W-:-:S02]  /*1110*/  IMAD.WIDE R4, R7, 0x4, R4 ;  /* 0x0000000407047825 */ /* 0x000fc400078e0204 */
[----:B------:R-:W5:Y:S04]  /*1120*/  LDG.E.EL R49, desc[UR4][R48.64] ;  /* 0x0000000430317981 */ /* 0x000f68000c2e1900 */
[----:B------:R0:W5:Y:S01]  /*1130*/  LDG.E.EL R14, desc[UR4][R4.64] ;  /* 0x00000004040e7981 */ /* 0x000162000c2e1900 */
[----:B------:R-:W-:Y:S02]  /*1140*/  SHF.R.S32.HI R7, RZ, 0x1f, R24 ;  /* 0x0000001fff077819 */ /* 0x000fe40000011418 */
[----:B------:R-:W-:Y:S01]  /*1150*/  LEA.HI R3, R3, R0, RZ, 0x12 ;  /* 0x0000000003037211 */ /* 0x000fe200078f90ff */
[----:B0-----:R-:W0:Y:S01]  /*1160*/  LDC.64 R4, c[0x0][0x248] ;  /* 0x00009200ff047b82 */ /* 0x001e220000000a00 */
[----:B------:R-:W-:Y:S02]  /*1170*/  LEA.HI R7, R7, R24, RZ, 0x12 ;  /* 0x0000001807077211 */ /* 0x000fe400078f90ff */
[----:B------:R-:W-:-:S02]  /*1180*/  LOP3.LUT R11, R3, 0xfffc0000, RZ, 0xc0, !PT ;  /* 0xfffc0000030b7812 */ /* 0x000fc400078ec0ff */
[----:B------:R-:W-:Y:S02]  /*1190*/  LOP3.LUT R25, R7, 0xfffc0000, RZ, 0xc0, !PT ;  /* 0xfffc000007197812 */ /* 0x000fe400078ec0ff */
[----:B------:R-:W-:Y:S01]  /*11a0*/  SHF.R.S32.HI R9, RZ, 0x12, R3 ;  /* 0x00000012ff097819 */ /* 0x000fe20000011403 */
[----:B------:R-:W-:Y:S01]  /*11b0*/  IMAD.IADD R0, R0, 0x1, -R11 ;  /* 0x0000000100007824 */ /* 0x000fe200078e0a0b */
[----:B------:R-:W-:Y:S02]  /*11c0*/  IADD3 R24, R24, -R25, RZ ;  /* 0x8000001918187210 */ /* 0x000fe40007ffe0ff */
[----:B------:R-:W-:Y:S01]  /*11d0*/  SHF.R.S32.HI R7, RZ, 0x12, R7 ;  /* 0x00000012ff077819 */ /* 0x000fe20000011407 */
[----:B--2---:R-:W-:Y:S01]  /*11e0*/  FADD R3, -R38, R20 ;  /* 0x0000001426037221 */ /* 0x004fe20000000100 */
[----:B------:R-:W-:-:S03]  /*11f0*/  IMAD R9, R9, 0xa0000, R0 ;  /* 0x000a000009097824 */ /* 0x000fc600078e0200 */
[----:B------:R-:W-:Y:S02]  /*1200*/  IMAD R7, R7, 0xa0000, R24 ;  /* 0x000a000007077824 */ /* 0x000fe400078e0218 */
[----:B------:R-:W-:-:S04]  /*1210*/  FFMA R3, R19, R3, R38 ;  /* 0x0000000313037223 */ /* 0x000fc80000000026 */
[----:B------:R-:W-:Y:S01]  /*1220*/  FADD R3, -R42, R3 ;  /* 0x000000032a037221 */ /* 0x000fe20000000100 */
[----:B---3--:R-:W-:Y:S01]  /*1230*/  FADD R0, -R21, R23 ;  /* 0x0000001715007221 */ /* 0x008fe20000000100 */
[----:B----4-:R-:W-:-:S04]  /*1240*/  FADD R22, -R27, R22 ;  /* 0x000000161b167221 */ /* 0x010fc80000000100 */
[C---:B------:R-:W-:Y:S01]  /*1250*/  FFMA R27, R16.reuse, R22, R27 ;  /* 0x00000016101b7223 */ /* 0x040fe2000000001b */
[----:B------:R-:W-:Y:S01]  /*1260*/  FFMA R16, R16, R0, R21 ;  /* 0x0000000010107223 */ /* 0x000fe20000000015 */
[----:B-----5:R-:W-:-:S04]  /*1270*/  FADD R11, -R26, R35 ;  /* 0x000000231a0b7221 */ /* 0x020fc80000000100 */
[----:B------:R-:W-:Y:S01]  /*1280*/  FFMA R11, R17, R11, R26 ;  /* 0x0000000b110b7223 */ /* 0x000fe2000000001a */
[----:B------:R-:W-:Y:S01]  /*1290*/  FADD R16, -R27, R16 ;  /* 0x000000101b107221 */ /* 0x000fe20000000100 */
[----:B------:R-:W-:Y:S01]  /*12a0*/  FADD R33, -R6, R33 ;  /* 0x0000002106217221 */ /* 0x000fe20000000100 */
[----:B------:R-:W-:-:S03]  /*12b0*/  FADD R13, -R28, R15 ;  /* 0x0000000f1c0d7221 */ /* 0x000fc60000000100 */
[----:B------:R-:W-:Y:S01]  /*12c0*/  FFMA R0, R17, R33, R6 ;  /* 0x0000002111007223 */ /* 0x000fe20000000006 */
[----:B------:R-:W-:Y:S01]  /*12d0*/  FFMA R13, R18, R13, R28 ;  /* 0x0000000d120d7223 */ /* 0x000fe2000000001c */
[----:B------:R-:W-:Y:S01]  /*12e0*/  FADD R6, -R37, R34 ;  /* 0x0000002225067221 */ /* 0x000fe20000000100 */
[----:B------:R-:W-:-:S04]  /*12f0*/  FADD R10, -R45, R10 ;  /* 0x0000000a2d0a7221 */ /* 0x000fc80000000100 */
[----:B------:R-:W-:Y:S01]  /*1300*/  FFMA R10, R18, R10, R45 ;  /* 0x0000000a120a7223 */ /* 0x000fe2000000002d */
[----:B------:R-:W-:Y:S01]  /*1310*/  FADD R49, -R8, R49 ;  /* 0x0000003108317221 */ /* 0x000fe20000000100 */
[----:B------:R-:W-:-:S03]  /*1320*/  FADD R41, -R14, R41 ;  /* 0x000000290e297221 */ /* 0x000fc60000000100 */
[----:B------:R-:W-:Y:S01]  /*1330*/  FFMA R18, R19, R49, R8 ;  /* 0x0000003113127223 */ /* 0x000fe20000000008 */
[----:B0-----:R-:W-:-:S04]  /*1340*/  IMAD.WIDE R8, R9, 0x4, R4 ;  /* 0x0000000409087825 */ /* 0x001fc800078e0204 */
[----:B------:R-:W-:Y:S01]  /*1350*/  FFMA R41, R19, R41, R14 ;  /* 0x0000002913297223 */ /* 0x000fe2000000000e */
[----:B------:R-:W-:-:S04]  /*1360*/  IMAD.WIDE R14, R7, 0x4, R4 ;  /* 0x00000004070e7825 */ /* 0x000fc800078e0204 */
[----:B------:R-:W-:Y:S01]  /*1370*/  FADD R4, -R29, R30 ;  /* 0x0000001e1d047221 */ /* 0x000fe20000000100 */
[----:B------:R-:W-:Y:S01]  /*1380*/  FADD R5, -R36, R31 ;  /* 0x0000001f24057221 */ /* 0x000fe20000000100 */
[C---:B------:R-:W-:Y:S01]  /*1390*/  FFMA R6, R2.reuse, R6, R37 ;  /* 0x0000000602067223 */ /* 0x040fe20000000025 */
[C---:B------:R-:W-:Y:S01]  /*13a0*/  FFMA R7, R2.reuse, R3, R42 ;  /* 0x0000000302077223 */ /* 0x040fe2000000002a */
[C---:B------:R-:W-:Y:S01]  /*13b0*/  FFMA R4, R2.reuse, R4, R29 ;  /* 0x0000000402047223 */ /* 0x040fe2000000001d */
[----:B------:R-:W-:Y:S01]  /*13c0*/  FFMA R5, R2, R5, R36 ;  /* 0x0000000502057223 */ /* 0x000fe20000000024 */
[----:B------:R-:W-:Y:S01]  /*13d0*/  FADD R0, -R11, R0 ;  /* 0x000000000b007221 */ /* 0x000fe20000000100 */
[----:B------:R-:W-:Y:S01]  /*13e0*/  FADD R10, -R13, R10 ;  /* 0x0000000a0d0a7221 */ /* 0x000fe20000000100 */
[----:B------:R-:W-:Y:S01]  /*13f0*/  FADD R2, -R41, R18 ;  /* 0x0000001229027221 */ /* 0x000fe20000000100 */
[C---:B------:R-:W-:Y:S01]  /*1400*/  FFMA R16, R12.reuse, R16, R27 ;  /* 0x000000100c107223 */ /* 0x040fe2000000001b */
[C---:B------:R-:W-:Y:S01]  /*1410*/  FFMA R17, R12.reuse, R0, R11 ;  /* 0x000000000c117223 */ /* 0x040fe2000000000b */
[C---:B------:R-:W-:Y:S01]  /*1420*/  FFMA R18, R12.reuse, R10, R13 ;  /* 0x0000000a0c127223 */ /* 0x040fe2000000000d */
[----:B------:R-:W-:Y:S01]  /*1430*/  FFMA R19, R12, R2, R41 ;  /* 0x000000020c137223 */ /* 0x000fe20000000029 */
[----:B------:R-:W-:Y:S04]  /*1440*/  STG.E.128 desc[UR4][R8.64], R4 ;  /* 0x0000000408007986 */ /* 0x000fe8000c101d04 */
[----:B------:R-:W-:Y:S01]  /*1450*/  STG.E.128 desc[UR4][R14.64], R16 ;  /* 0x000000100e007986 */ /* 0x000fe2000c101d04 */
[----:B------:R-:W-:Y:S05]  /*1460*/  EXIT ;  /* 0x000000000000794d */ /* 0x000fea0003800000 */
.L_x_0:
[----:B------:R-:W-:-:S00]  /*1470*/  BRA `(.L_x_0) ;  /* 0xfffffffc00fc7947 */ /* 0x000fc0000383ffff */
[----:B------:R-:W-:-:S00]  /*1480*/  NOP ;  /* 0x0000000000007918 */ /* 0x000fc00000000000 */
[----:B------:R-:W-:-:S00]  /*1490*/  NOP ;  /* 0x0000000000007918 */ /* 0x000fc00000000000 */
[----:B------:R-:W-:-:S00]  /*14a0*/  NOP ;  /* 0x0000000000007918 */ /* 0x000fc00000000000 */
[----:B------:R-:W-:-:S00]  /*14b0*/  NOP ;  /* 0x0000000000007918 */ /* 0x000fc00000000000 */
[----:B------:R-:W-:-:S00]  /*14c0*/  NOP ;  /* 0x0000000000007918 */ /* 0x000fc00000000000 */
[----:B------:R-:W-:-:S00]  /*14d0*/  NOP ;  /* 0x0000000000007918 */ /* 0x000fc00000000000 */
[----:B------:R-:W-:-:S00]  /*14e0*/  NOP ;  /* 0x0000000000007918 */ /* 0x000fc00000000000 */
[----:B------:R-:W-:-:S00]  /*14f0*/  NOP ;  /* 0x0000000000007918 */ /* 0x000fc00000000000 */
.L_x_1:


//--------------------- .nv.constant0.triton_poi_fused__unsafe_index_add_mul_sub_37 --------------------------
	.section	.nv.constant0.triton_poi_fused__unsafe_index_add_mul_sub_37,"a",@progbits
	.sectionflags	@""
	.align	4
.nv.constant0.triton_poi_fused__unsafe_index_add_mul_sub_37:
	.zero		596
